//
// Generated by NVIDIA NVVM Compiler
//
// Compiler Build ID: CL-36424714
// Cuda compilation tools, release 13.0, V13.0.88
// Based on NVVM 20.0.0
//

.version 9.0
.target sm_100
.address_size 64

	// .globl	_ZN3cub18CUB_300001_SM_10006detail11EmptyKernelIvEEvv
.global .align 1 .b8 _ZN30_INTERNAL_1fab4a33_4_k_cu_main4cuda3std3__45__cpo5beginE[1];
.global .align 1 .b8 _ZN30_INTERNAL_1fab4a33_4_k_cu_main4cuda3std3__45__cpo3endE[1];
.global .align 1 .b8 _ZN30_INTERNAL_1fab4a33_4_k_cu_main4cuda3std3__45__cpo6cbeginE[1];
.global .align 1 .b8 _ZN30_INTERNAL_1fab4a33_4_k_cu_main4cuda3std3__45__cpo4cendE[1];
.global .align 1 .b8 _ZN30_INTERNAL_1fab4a33_4_k_cu_main4cuda3std3__45__cpo6rbeginE[1];
.global .align 1 .b8 _ZN30_INTERNAL_1fab4a33_4_k_cu_main4cuda3std3__45__cpo4rendE[1];
.global .align 1 .b8 _ZN30_INTERNAL_1fab4a33_4_k_cu_main4cuda3std3__45__cpo7crbeginE[1];
.global .align 1 .b8 _ZN30_INTERNAL_1fab4a33_4_k_cu_main4cuda3std3__45__cpo5crendE[1];
.global .align 1 .b8 _ZN30_INTERNAL_1fab4a33_4_k_cu_main4cuda3std3__432_GLOBAL__N__1fab4a33_4_k_cu_main6ignoreE[1];
.global .align 1 .b8 _ZN30_INTERNAL_1fab4a33_4_k_cu_main4cuda3std3__419piecewise_constructE[1];
.global .align 1 .b8 _ZN30_INTERNAL_1fab4a33_4_k_cu_main4cuda3std3__48in_placeE[1];
.global .align 1 .b8 _ZN30_INTERNAL_1fab4a33_4_k_cu_main4cuda3std3__420unreachable_sentinelE[1];
.global .align 1 .b8 _ZN30_INTERNAL_1fab4a33_4_k_cu_main4cuda3std3__47nulloptE[1];
.global .align 1 .b8 _ZN30_INTERNAL_1fab4a33_4_k_cu_main4cuda3std3__48unexpectE[1];
.global .align 1 .b8 _ZN30_INTERNAL_1fab4a33_4_k_cu_main4cuda3std6ranges3__45__cpo4swapE[1];
.global .align 1 .b8 _ZN30_INTERNAL_1fab4a33_4_k_cu_main4cuda3std6ranges3__45__cpo9iter_moveE[1];
.global .align 1 .b8 _ZN30_INTERNAL_1fab4a33_4_k_cu_main4cuda3std6ranges3__45__cpo5beginE[1];
.global .align 1 .b8 _ZN30_INTERNAL_1fab4a33_4_k_cu_main4cuda3std6ranges3__45__cpo3endE[1];
.global .align 1 .b8 _ZN30_INTERNAL_1fab4a33_4_k_cu_main4cuda3std6ranges3__45__cpo6cbeginE[1];
.global .align 1 .b8 _ZN30_INTERNAL_1fab4a33_4_k_cu_main4cuda3std6ranges3__45__cpo4cendE[1];
.global .align 1 .b8 _ZN30_INTERNAL_1fab4a33_4_k_cu_main4cuda3std6ranges3__45__cpo7advanceE[1];
.global .align 1 .b8 _ZN30_INTERNAL_1fab4a33_4_k_cu_main4cuda3std6ranges3__45__cpo9iter_swapE[1];
.global .align 1 .b8 _ZN30_INTERNAL_1fab4a33_4_k_cu_main4cuda3std6ranges3__45__cpo4nextE[1];
.global .align 1 .b8 _ZN30_INTERNAL_1fab4a33_4_k_cu_main4cuda3std6ranges3__45__cpo4prevE[1];
.global .align 1 .b8 _ZN30_INTERNAL_1fab4a33_4_k_cu_main4cuda3std6ranges3__45__cpo4dataE[1];
.global .align 1 .b8 _ZN30_INTERNAL_1fab4a33_4_k_cu_main4cuda3std6ranges3__45__cpo5cdataE[1];
.global .align 1 .b8 _ZN30_INTERNAL_1fab4a33_4_k_cu_main4cuda3std6ranges3__45__cpo4sizeE[1];
.global .align 1 .b8 _ZN30_INTERNAL_1fab4a33_4_k_cu_main4cuda3std6ranges3__45__cpo5ssizeE[1];
.global .align 1 .b8 _ZN30_INTERNAL_1fab4a33_4_k_cu_main4cuda3std6ranges3__45__cpo8distanceE[1];
.global .align 1 .b8 _ZN30_INTERNAL_1fab4a33_4_k_cu_main6thrust24THRUST_300001_SM_1000_NS8cuda_cub3parE[1];
.global .align 1 .b8 _ZN30_INTERNAL_1fab4a33_4_k_cu_main6thrust24THRUST_300001_SM_1000_NS8cuda_cub10par_nosyncE[1];
.global .align 1 .b8 _ZN30_INTERNAL_1fab4a33_4_k_cu_main6thrust24THRUST_300001_SM_1000_NS6system6detail10sequential3seqE[1];
.global .align 1 .b8 _ZN30_INTERNAL_1fab4a33_4_k_cu_main6thrust24THRUST_300001_SM_1000_NS6system3cpp3parE[1];
.global .align 1 .b8 _ZN30_INTERNAL_1fab4a33_4_k_cu_main6thrust24THRUST_300001_SM_1000_NS12placeholders2_1E[1];
.global .align 1 .b8 _ZN30_INTERNAL_1fab4a33_4_k_cu_main6thrust24THRUST_300001_SM_1000_NS12placeholders2_2E[1];
.global .align 1 .b8 _ZN30_INTERNAL_1fab4a33_4_k_cu_main6thrust24THRUST_300001_SM_1000_NS12placeholders2_3E[1];
.global .align 1 .b8 _ZN30_INTERNAL_1fab4a33_4_k_cu_main6thrust24THRUST_300001_SM_1000_NS12placeholders2_4E[1];
.global .align 1 .b8 _ZN30_INTERNAL_1fab4a33_4_k_cu_main6thrust24THRUST_300001_SM_1000_NS12placeholders2_5E[1];
.global .align 1 .b8 _ZN30_INTERNAL_1fab4a33_4_k_cu_main6thrust24THRUST_300001_SM_1000_NS12placeholders2_6E[1];
.global .align 1 .b8 _ZN30_INTERNAL_1fab4a33_4_k_cu_main6thrust24THRUST_300001_SM_1000_NS12placeholders2_7E[1];
.global .align 1 .b8 _ZN30_INTERNAL_1fab4a33_4_k_cu_main6thrust24THRUST_300001_SM_1000_NS12placeholders2_8E[1];
.global .align 1 .b8 _ZN30_INTERNAL_1fab4a33_4_k_cu_main6thrust24THRUST_300001_SM_1000_NS12placeholders2_9E[1];
.global .align 1 .b8 _ZN30_INTERNAL_1fab4a33_4_k_cu_main6thrust24THRUST_300001_SM_1000_NS12placeholders3_10E[1];
.global .align 1 .b8 _ZN30_INTERNAL_1fab4a33_4_k_cu_main6thrust24THRUST_300001_SM_1000_NS3seqE[1];
.global .align 1 .b8 _ZN30_INTERNAL_1fab4a33_4_k_cu_main6thrust24THRUST_300001_SM_1000_NS6deviceE[1];

.visible .entry _ZN3cub18CUB_300001_SM_10006detail11EmptyKernelIvEEvv()
{


	ret;

}


// ===== COMPILED SASS (sm_100) =====

	.target	sm_100

	.elftype	@"ET_EXEC"


//--------------------- .note.nv.tkinfo           --------------------------
	.section	.note.nv.tkinfo,"",@"SHT_NOTE"
	.sectionflags	@"SHF_NOTE_NV_TKINFO"
	.tkinfo
        /*0018*/ 	.word	0x00000002
        /*0030*/ 	.string	""
        /*0030*/ 	.string	"ptxas"
        /*0030*/ 	.string	"Cuda compilation tools, release 13.0, V13.0.88"
        /*0030*/ 	.string	"Build cuda_13.0.r13.0/compiler.36424714_0"
        /*0030*/ 	.string	"-arch sm_100 -m 64 "



//--------------------- .note.nv.cuinfo           --------------------------
	.section	.note.nv.cuinfo,"",@"SHT_NOTE"
	.sectionflags	@"SHF_NOTE_NV_CUINFO"
        /*0018*/ 	.short	0x0002
        /*001a*/ 	.short	0x0064
        /*001c*/ 	.short	0x0082
	.zero		2


//--------------------- .nv.info                  --------------------------
	.section	.nv.info,"",@"SHT_CUDA_INFO"
	.align	4


	//----- nvinfo : EIATTR_REGCOUNT
	.align		4
        /*0000*/ 	.byte	0x04, 0x2f
        /*0002*/ 	.short	(.L_46 - .L_45)
	.align		4
.L_45:
        /*0004*/ 	.word	index@(_ZN3cub18CUB_300001_SM_10006detail11EmptyKernelIvEEvv)
        /*0008*/ 	.word	0x00000004


	//----- nvinfo : EIATTR_FRAME_SIZE
	.align		4
.L_46:
        /*000c*/ 	.byte	0x04, 0x11
        /*000e*/ 	.short	(.L_48 - .L_47)
	.align		4
.L_47:
        /*0010*/ 	.word	index@(_ZN3cub18CUB_300001_SM_10006detail11EmptyKernelIvEEvv)
        /*0014*/ 	.word	0x00000000


	//----- nvinfo : EIATTR_MIN_STACK_SIZE
	.align		4
.L_48:
        /*0018*/ 	.byte	0x04, 0x12
        /*001a*/ 	.short	(.L_50 - .L_49)
	.align		4
.L_49:
        /*001c*/ 	.word	index@(_ZN3cub18CUB_300001_SM_10006detail11EmptyKernelIvEEvv)
        /*0020*/ 	.word	0x00000000
.L_50:


//--------------------- .nv.compat                --------------------------
	.section	.nv.compat,"",@"SHT_CUDA_COMPAT_INFO"
	.align	4
        /*0000*/ 	.byte	0x02, 0x09, 0x00, 0x00, 0x02, 0x02, 0x01, 0x00, 0x02, 0x05, 0x05, 0x00, 0x03, 0x07, 0x01, 0x01
        /*0010*/ 	.byte	0x02, 0x03, 0x00, 0x00, 0x02, 0x06, 0x01, 0x00, 0x04, 0x0b, 0x08, 0x00, 0x09, 0x00, 0x00, 0x00
        /*0020*/ 	.byte	0x00, 0x00, 0x00, 0x00


//--------------------- .nv.info._ZN3cub18CUB_300001_SM_10006detail11EmptyKernelIvEEvv --------------------------
	.section	.nv.info._ZN3cub18CUB_300001_SM_10006detail11EmptyKernelIvEEvv,"",@"SHT_CUDA_INFO"
	.sectionflags	@""
	.align	4


	//----- nvinfo : EIATTR_CUDA_API_VERSION
	.align		4
        /*0000*/ 	.byte	0x04, 0x37
        /*0002*/ 	.short	(.L_52 - .L_51)
.L_51:
        /*0004*/ 	.word	0x00000082


	//----- nvinfo : EIATTR_SPARSE_MMA_MASK
	.align		4
.L_52:
        /*0008*/ 	.byte	0x03, 0x50
        /*000a*/ 	.short	0x0000


	//----- nvinfo : EIATTR_MAXREG_COUNT
	.align		4
        /*000c*/ 	.byte	0x03, 0x1b
        /*000e*/ 	.short	0x00ff


	//----- nvinfo : EIATTR_MERCURY_ISA_VERSION
	.align		4
        /*0010*/ 	.byte	0x03, 0x5f
        /*0012*/ 	.short	0x0101


	//----- nvinfo : EIATTR_VRC_CTA_INIT_COUNT
	.align		4
        /*0014*/ 	.byte	0x02, 0x4a
	.zero		1
	.zero		1


	//----- nvinfo : EIATTR_EXIT_INSTR_OFFSETS
	.align		4
        /*0018*/ 	.byte	0x04, 0x1c
        /*001a*/ 	.short	(.L_54 - .L_53)


	//   ....[0]....
.L_53:
        /*001c*/ 	.word	0x00000010


	//----- nvinfo : EIATTR_SW_WAR
	.align		4
.L_54:
        /*0020*/ 	.byte	0x04, 0x36
        /*0022*/ 	.short	(.L_56 - .L_55)
.L_55:
        /*0024*/ 	.word	0x00000008
.L_56:


//--------------------- .nv.callgraph             --------------------------
	.section	.nv.callgraph,"",@"SHT_CUDA_CALLGRAPH"
	.align	4
	.sectionentsize	8
	.align		4
        /*0000*/ 	.word	0x00000000
	.align		4
        /*0004*/ 	.word	0xffffffff
	.align		4
        /*0008*/ 	.word	0x00000000
	.align		4
        /*000c*/ 	.word	0xfffffffe
	.align		4
        /*0010*/ 	.word	0x00000000
	.align		4
        /*0014*/ 	.word	0xfffffffd
	.align		4
        /*0018*/ 	.word	0x00000000
	.align		4
        /*001c*/ 	.word	0xfffffffc


//--------------------- .nv.constant4             --------------------------
	.section	.nv.constant4,"a",@progbits
	.align	8
	.align		8
.nv.constant4:
        /*0000*/ 	.dword	_ZN30_INTERNAL_1fab4a33_4_k_cu_main4cuda3std3__45__cpo5beginE
	.align		8
        /*0008*/ 	.dword	_ZN30_INTERNAL_1fab4a33_4_k_cu_main4cuda3std3__45__cpo3endE
	.align		8
        /*0010*/ 	.dword	_ZN30_INTERNAL_1fab4a33_4_k_cu_main4cuda3std3__45__cpo6cbeginE
	.align		8
        /*0018*/ 	.dword	_ZN30_INTERNAL_1fab4a33_4_k_cu_main4cuda3std3__45__cpo4cendE
	.align		8
        /*0020*/ 	.dword	_ZN30_INTERNAL_1fab4a33_4_k_cu_main4cuda3std3__45__cpo6rbeginE
	.align		8
        /*0028*/ 	.dword	_ZN30_INTERNAL_1fab4a33_4_k_cu_main4cuda3std3__45__cpo4rendE
	.align		8
        /*0030*/ 	.dword	_ZN30_INTERNAL_1fab4a33_4_k_cu_main4cuda3std3__45__cpo7crbeginE
	.align		8
        /*0038*/ 	.dword	_ZN30_INTERNAL_1fab4a33_4_k_cu_main4cuda3std3__45__cpo5crendE
	.align		8
        /*0040*/ 	.dword	_ZN30_INTERNAL_1fab4a33_4_k_cu_main4cuda3std3__432_GLOBAL__N__1fab4a33_4_k_cu_main6ignoreE
	.align		8
        /*0048*/ 	.dword	_ZN30_INTERNAL_1fab4a33_4_k_cu_main4cuda3std3__419piecewise_constructE
	.align		8
        /*0050*/ 	.dword	_ZN30_INTERNAL_1fab4a33_4_k_cu_main4cuda3std3__48in_placeE
	.align		8
        /*0058*/ 	.dword	_ZN30_INTERNAL_1fab4a33_4_k_cu_main4cuda3std3__420unreachable_sentinelE
	.align		8
        /*0060*/ 	.dword	_ZN30_INTERNAL_1fab4a33_4_k_cu_main4cuda3std3__47nulloptE
	.align		8
        /*0068*/ 	.dword	_ZN30_INTERNAL_1fab4a33_4_k_cu_main4cuda3std3__48unexpectE
	.align		8
        /*0070*/ 	.dword	_ZN30_INTERNAL_1fab4a33_4_k_cu_main4cuda3std6ranges3__45__cpo4swapE
	.align		8
        /*0078*/ 	.dword	_ZN30_INTERNAL_1fab4a33_4_k_cu_main4cuda3std6ranges3__45__cpo9iter_moveE
	.align		8
        /*0080*/ 	.dword	_ZN30_INTERNAL_1fab4a33_4_k_cu_main4cuda3std6ranges3__45__cpo5beginE
	.align		8
        /*0088*/ 	.dword	_ZN30_INTERNAL_1fab4a33_4_k_cu_main4cuda3std6ranges3__45__cpo3endE
	.align		8
        /*0090*/ 	.dword	_ZN30_INTERNAL_1fab4a33_4_k_cu_main4cuda3std6ranges3__45__cpo6cbeginE
	.align		8
        /*0098*/ 	.dword	_ZN30_INTERNAL_1fab4a33_4_k_cu_main4cuda3std6ranges3__45__cpo4cendE
	.align		8
        /*00a0*/ 	.dword	_ZN30_INTERNAL_1fab4a33_4_k_cu_main4cuda3std6ranges3__45__cpo7advanceE
	.align		8
        /*00a8*/ 	.dword	_ZN30_INTERNAL_1fab4a33_4_k_cu_main4cuda3std6ranges3__45__cpo9iter_swapE
	.align		8
        /*00b0*/ 	.dword	_ZN30_INTERNAL_1fab4a33_4_k_cu_main4cuda3std6ranges3__45__cpo4nextE
	.align		8
        /*00b8*/ 	.dword	_ZN30_INTERNAL_1fab4a33_4_k_cu_main4cuda3std6ranges3__45__cpo4prevE
	.align		8
        /*00c0*/ 	.dword	_ZN30_INTERNAL_1fab4a33_4_k_cu_main4cuda3std6ranges3__45__cpo4dataE
	.align		8
        /*00c8*/ 	.dword	_ZN30_INTERNAL_1fab4a33_4_k_cu_main4cuda3std6ranges3__45__cpo5cdataE
	.align		8
        /*00d0*/ 	.dword	_ZN30_INTERNAL_1fab4a33_4_k_cu_main4cuda3std6ranges3__45__cpo4sizeE
	.align		8
        /*00d8*/ 	.dword	_ZN30_INTERNAL_1fab4a33_4_k_cu_main4cuda3std6ranges3__45__cpo5ssizeE
	.align		8
        /*00e0*/ 	.dword	_ZN30_INTERNAL_1fab4a33_4_k_cu_main4cuda3std6ranges3__45__cpo8distanceE
	.align		8
        /*00e8*/ 	.dword	_ZN30_INTERNAL_1fab4a33_4_k_cu_main6thrust24THRUST_300001_SM_1000_NS8cuda_cub3parE
	.align		8
        /*00f0*/ 	.dword	_ZN30_INTERNAL_1fab4a33_4_k_cu_main6thrust24THRUST_300001_SM_1000_NS8cuda_cub10par_nosyncE
	.align		8
        /*00f8*/ 	.dword	_ZN30_INTERNAL_1fab4a33_4_k_cu_main6thrust24THRUST_300001_SM_1000_NS6system6detail10sequential3seqE
	.align		8
        /*0100*/ 	.dword	_ZN30_INTERNAL_1fab4a33_4_k_cu_main6thrust24THRUST_300001_SM_1000_NS6system3cpp3parE
	.align		8
        /*0108*/ 	.dword	_ZN30_INTERNAL_1fab4a33_4_k_cu_main6thrust24THRUST_300001_SM_1000_NS12placeholders2_1E
	.align		8
        /*0110*/ 	.dword	_ZN30_INTERNAL_1fab4a33_4_k_cu_main6thrust24THRUST_300001_SM_1000_NS12placeholders2_2E
	.align		8
        /*0118*/ 	.dword	_ZN30_INTERNAL_1fab4a33_4_k_cu_main6thrust24THRUST_300001_SM_1000_NS12placeholders2_3E
	.align		8
        /*0120*/ 	.dword	_ZN30_INTERNAL_1fab4a33_4_k_cu_main6thrust24THRUST_300001_SM_1000_NS12placeholders2_4E
	.align		8
        /*0128*/ 	.dword	_ZN30_INTERNAL_1fab4a33_4_k_cu_main6thrust24THRUST_300001_SM_1000_NS12placeholders2_5E
	.align		8
        /*0130*/ 	.dword	_ZN30_INTERNAL_1fab4a33_4_k_cu_main6thrust24THRUST_300001_SM_1000_NS12placeholders2_6E
	.align		8
        /*0138*/ 	.dword	_ZN30_INTERNAL_1fab4a33_4_k_cu_main6thrust24THRUST_300001_SM_1000_NS12placeholders2_7E
	.align		8
        /*0140*/ 	.dword	_ZN30_INTERNAL_1fab4a33_4_k_cu_main6thrust24THRUST_300001_SM_1000_NS12placeholders2_8E
	.align		8
        /*0148*/ 	.dword	_ZN30_INTERNAL_1fab4a33_4_k_cu_main6thrust24THRUST_300001_SM_1000_NS12placeholders2_9E
	.align		8
        /*0150*/ 	.dword	_ZN30_INTERNAL_1fab4a33_4_k_cu_main6thrust24THRUST_300001_SM_1000_NS12placeholders3_10E
	.align		8
        /*0158*/ 	.dword	_ZN30_INTERNAL_1fab4a33_4_k_cu_main6thrust24THRUST_300001_SM_1000_NS3seqE
	.align		8
        /*0160*/ 	.dword	_ZN30_INTERNAL_1fab4a33_4_k_cu_main6thrust24THRUST_300001_SM_1000_NS6deviceE


//--------------------- .text._ZN3cub18CUB_300001_SM_10006detail11EmptyKernelIvEEvv --------------------------
	.section	.text._ZN3cub18CUB_300001_SM_10006detail11EmptyKernelIvEEvv,"ax",@progbits
	.align	128
        .global         _ZN3cub18CUB_300001_SM_10006detail11EmptyKernelIvEEvv
        .type           _ZN3cub18CUB_300001_SM_10006detail11EmptyKernelIvEEvv,@function
        .size           _ZN3cub18CUB_300001_SM_10006detail11EmptyKernelIvEEvv,(.L_x_1 - _ZN3cub18CUB_300001_SM_10006detail11EmptyKernelIvEEvv)
        .other          _ZN3cub18CUB_300001_SM_10006detail11EmptyKernelIvEEvv,@"STO_CUDA_ENTRY STV_DEFAULT"
_ZN3cub18CUB_300001_SM_10006detail11EmptyKernelIvEEvv:
.text._ZN3cub18CUB_300001_SM_10006detail11EmptyKernelIvEEvv:
[----:B------:R-:W-:Y:S01]  /*0000*/  LDC R1, c[0x0][0x37c] ;  /* 0x0000df00ff017b82 */ /* 0x000fe20000000800 */
[----:B------:R-:W-:Y:S05]  /*0010*/  EXIT ;  /* 0x000000000000794d */ /* 0x000fea0003800000 */
.L_x_0:
[----:B------:R-:W-:-:S00]  /*0020*/  BRA `(.L_x_0) ;  /* 0xfffffffc00fc7947 */ /* 0x000fc0000383ffff */
[----:B------:R-:W-:-:S00]  /*0030*/  NOP ;  /* 0x0000000000007918 */ /* 0x000fc00000000000 */
        /* <DEDUP_REMOVED lines=12> */
.L_x_1:


//--------------------- .nv.shared.reserved.0     --------------------------
	.section	.nv.shared.reserved.0,"aw",@nobits
	.weak		__nv_reservedSMEM_offset_0_alias
	.size		__nv_reservedSMEM_offset_0_alias, 0, 64
	.other		__nv_reservedSMEM_offset_0_alias,@"STO_CUDA_RESERVED_SHARED STV_DEFAULT"
__nv_reservedSMEM_offset_0_alias:
	.zero		0
	.zero		64


//--------------------- .nv.global                --------------------------
	.section	.nv.global,"aw",@nobits
.nv.global:
	.type		_ZN30_INTERNAL_1fab4a33_4_k_cu_main6thrust24THRUST_300001_SM_1000_NS12placeholders2_8E,@object
	.size		_ZN30_INTERNAL_1fab4a33_4_k_cu_main6thrust24THRUST_300001_SM_1000_NS12placeholders2_8E,(_ZN30_INTERNAL_1fab4a33_4_k_cu_main4cuda3std3__432_GLOBAL__N__1fab4a33_4_k_cu_main6ignoreE - _ZN30_INTERNAL_1fab4a33_4_k_cu_main6thrust24THRUST_300001_SM_1000_NS12placeholders2_8E)
_ZN30_INTERNAL_1fab4a33_4_k_cu_main6thrust24THRUST_300001_SM_1000_NS12placeholders2_8E:
	.zero		1
	.type		_ZN30_INTERNAL_1fab4a33_4_k_cu_main4cuda3std3__432_GLOBAL__N__1fab4a33_4_k_cu_main6ignoreE,@object
	.size		_ZN30_INTERNAL_1fab4a33_4_k_cu_main4cuda3std3__432_GLOBAL__N__1fab4a33_4_k_cu_main6ignoreE,(_ZN30_INTERNAL_1fab4a33_4_k_cu_main4cuda3std6ranges3__45__cpo4dataE - _ZN30_INTERNAL_1fab4a33_4_k_cu_main4cuda3std3__432_GLOBAL__N__1fab4a33_4_k_cu_main6ignoreE)
_ZN30_INTERNAL_1fab4a33_4_k_cu_main4cuda3std3__432_GLOBAL__N__1fab4a33_4_k_cu_main6ignoreE:
	.zero		1
	.type		_ZN30_INTERNAL_1fab4a33_4_k_cu_main4cuda3std6ranges3__45__cpo4dataE,@object
	.size		_ZN30_INTERNAL_1fab4a33_4_k_cu_main4cuda3std6ranges3__45__cpo4dataE,(_ZN30_INTERNAL_1fab4a33_4_k_cu_main6thrust24THRUST_300001_SM_1000_NS6system3cpp3parE - _ZN30_INTERNAL_1fab4a33_4_k_cu_main4cuda3std6ranges3__45__cpo4dataE)
_ZN30_INTERNAL_1fab4a33_4_k_cu_main4cuda3std6ranges3__45__cpo4dataE:
	.zero		1
	.type		_ZN30_INTERNAL_1fab4a33_4_k_cu_main6thrust24THRUST_300001_SM_1000_NS6system3cpp3parE,@object
	.size		_ZN30_INTERNAL_1fab4a33_4_k_cu_main6thrust24THRUST_300001_SM_1000_NS6system3cpp3parE,(_ZN30_INTERNAL_1fab4a33_4_k_cu_main4cuda3std3__45__cpo5beginE - _ZN30_INTERNAL_1fab4a33_4_k_cu_main6thrust24THRUST_300001_SM_1000_NS6system3cpp3parE)
_ZN30_INTERNAL_1fab4a33_4_k_cu_main6thrust24THRUST_300001_SM_1000_NS6system3cpp3parE:
	.zero		1
	.type		_ZN30_INTERNAL_1fab4a33_4_k_cu_main4cuda3std3__45__cpo5beginE,@object
	.size		_ZN30_INTERNAL_1fab4a33_4_k_cu_main4cuda3std3__45__cpo5beginE,(_ZN30_INTERNAL_1fab4a33_4_k_cu_main4cuda3std6ranges3__45__cpo5beginE - _ZN30_INTERNAL_1fab4a33_4_k_cu_main4cuda3std3__45__cpo5beginE)
_ZN30_INTERNAL_1fab4a33_4_k_cu_main4cuda3std3__45__cpo5beginE:
	.zero		1
	.type		_ZN30_INTERNAL_1fab4a33_4_k_cu_main4cuda3std6ranges3__45__cpo5beginE,@object
	.size		_ZN30_INTERNAL_1fab4a33_4_k_cu_main4cuda3std6ranges3__45__cpo5beginE,(_ZN30_INTERNAL_1fab4a33_4_k_cu_main6thrust24THRUST_300001_SM_1000_NS6deviceE - _ZN30_INTERNAL_1fab4a33_4_k_cu_main4cuda3std6ranges3__45__cpo5beginE)
_ZN30_INTERNAL_1fab4a33_4_k_cu_main4cuda3std6ranges3__45__cpo5beginE:
	.zero		1
	.type		_ZN30_INTERNAL_1fab4a33_4_k_cu_main6thrust24THRUST_300001_SM_1000_NS6deviceE,@object
	.size		_ZN30_INTERNAL_1fab4a33_4_k_cu_main6thrust24THRUST_300001_SM_1000_NS6deviceE,(_ZN30_INTERNAL_1fab4a33_4_k_cu_main4cuda3std3__47nulloptE - _ZN30_INTERNAL_1fab4a33_4_k_cu_main6thrust24THRUST_300001_SM_1000_NS6deviceE)
_ZN30_INTERNAL_1fab4a33_4_k_cu_main6thrust24THRUST_300001_SM_1000_NS6deviceE:
	.zero		1
	.type		_ZN30_INTERNAL_1fab4a33_4_k_cu_main4cuda3std3__47nulloptE,@object
	.size		_ZN30_INTERNAL_1fab4a33_4_k_cu_main4cuda3std3__47nulloptE,(_ZN30_INTERNAL_1fab4a33_4_k_cu_main4cuda3std6ranges3__45__cpo8distanceE - _ZN30_INTERNAL_1fab4a33_4_k_cu_main4cuda3std3__47nulloptE)
_ZN30_INTERNAL_1fab4a33_4_k_cu_main4cuda3std3__47nulloptE:
	.zero		1
	.type		_ZN30_INTERNAL_1fab4a33_4_k_cu_main4cuda3std6ranges3__45__cpo8distanceE,@object
	.size		_ZN30_INTERNAL_1fab4a33_4_k_cu_main4cuda3std6ranges3__45__cpo8distanceE,(_ZN30_INTERNAL_1fab4a33_4_k_cu_main6thrust24THRUST_300001_SM_1000_NS12placeholders2_4E - _ZN30_INTERNAL_1fab4a33_4_k_cu_main4cuda3std6ranges3__45__cpo8distanceE)
_ZN30_INTERNAL_1fab4a33_4_k_cu_main4cuda3std6ranges3__45__cpo8distanceE:
	.zero		1
	.type		_ZN30_INTERNAL_1fab4a33_4_k_cu_main6thrust24THRUST_300001_SM_1000_NS12placeholders2_4E,@object
	.size		_ZN30_INTERNAL_1fab4a33_4_k_cu_main6thrust24THRUST_300001_SM_1000_NS12placeholders2_4E,(_ZN30_INTERNAL_1fab4a33_4_k_cu_main4cuda3std3__45__cpo6rbeginE - _ZN30_INTERNAL_1fab4a33_4_k_cu_main6thrust24THRUST_300001_SM_1000_NS12placeholders2_4E)
_ZN30_INTERNAL_1fab4a33_4_k_cu_main6thrust24THRUST_300001_SM_1000_NS12placeholders2_4E:
	.zero		1
	.type		_ZN30_INTERNAL_1fab4a33_4_k_cu_main4cuda3std3__45__cpo6rbeginE,@object
	.size		_ZN30_INTERNAL_1fab4a33_4_k_cu_main4cuda3std3__45__cpo6rbeginE,(_ZN30_INTERNAL_1fab4a33_4_k_cu_main4cuda3std6ranges3__45__cpo7advanceE - _ZN30_INTERNAL_1fab4a33_4_k_cu_main4cuda3std3__45__cpo6rbeginE)
_ZN30_INTERNAL_1fab4a33_4_k_cu_main4cuda3std3__45__cpo6rbeginE:
	.zero		1
	.type		_ZN30_INTERNAL_1fab4a33_4_k_cu_main4cuda3std6ranges3__45__cpo7advanceE,@object
	.size		_ZN30_INTERNAL_1fab4a33_4_k_cu_main4cuda3std6ranges3__45__cpo7advanceE,(_ZN30_INTERNAL_1fab4a33_4_k_cu_main6thrust24THRUST_300001_SM_1000_NS12placeholders3_10E - _ZN30_INTERNAL_1fab4a33_4_k_cu_main4cuda3std6ranges3__45__cpo7advanceE)
_ZN30_INTERNAL_1fab4a33_4_k_cu_main4cuda3std6ranges3__45__cpo7advanceE:
	.zero		1
	.type		_ZN30_INTERNAL_1fab4a33_4_k_cu_main6thrust24THRUST_300001_SM_1000_NS12placeholders3_10E,@object
	.size		_ZN30_INTERNAL_1fab4a33_4_k_cu_main6thrust24THRUST_300001_SM_1000_NS12placeholders3_10E,(_ZN30_INTERNAL_1fab4a33_4_k_cu_main4cuda3std3__48in_placeE - _ZN30_INTERNAL_1fab4a33_4_k_cu_main6thrust24THRUST_300001_SM_1000_NS12placeholders3_10E)
_ZN30_INTERNAL_1fab4a33_4_k_cu_main6thrust24THRUST_300001_SM_1000_NS12placeholders3_10E:
	.zero		1
	.type		_ZN30_INTERNAL_1fab4a33_4_k_cu_main4cuda3std3__48in_placeE,@object
	.size		_ZN30_INTERNAL_1fab4a33_4_k_cu_main4cuda3std3__48in_placeE,(_ZN30_INTERNAL_1fab4a33_4_k_cu_main4cuda3std6ranges3__45__cpo4sizeE - _ZN30_INTERNAL_1fab4a33_4_k_cu_main4cuda3std3__48in_placeE)
_ZN30_INTERNAL_1fab4a33_4_k_cu_main4cuda3std3__48in_placeE:
	.zero		1
	.type		_ZN30_INTERNAL_1fab4a33_4_k_cu_main4cuda3std6ranges3__45__cpo4sizeE,@object
	.size		_ZN30_INTERNAL_1fab4a33_4_k_cu_main4cuda3std6ranges3__45__cpo4sizeE,(_ZN30_INTERNAL_1fab4a33_4_k_cu_main6thrust24THRUST_300001_SM_1000_NS12placeholders2_2E - _ZN30_INTERNAL_1fab4a33_4_k_cu_main4cuda3std6ranges3__45__cpo4sizeE)
_ZN30_INTERNAL_1fab4a33_4_k_cu_main4cuda3std6ranges3__45__cpo4sizeE:
	.zero		1
	.type		_ZN30_INTERNAL_1fab4a33_4_k_cu_main6thrust24THRUST_300001_SM_1000_NS12placeholders2_2E,@object
	.size		_ZN30_INTERNAL_1fab4a33_4_k_cu_main6thrust24THRUST_300001_SM_1000_NS12placeholders2_2E,(_ZN30_INTERNAL_1fab4a33_4_k_cu_main4cuda3std3__45__cpo6cbeginE - _ZN30_INTERNAL_1fab4a33_4_k_cu_main6thrust24THRUST_300001_SM_1000_NS12placeholders2_2E)
_ZN30_INTERNAL_1fab4a33_4_k_cu_main6thrust24THRUST_300001_SM_1000_NS12placeholders2_2E:
	.zero		1
	.type		_ZN30_INTERNAL_1fab4a33_4_k_cu_main4cuda3std3__45__cpo6cbeginE,@object
	.size		_ZN30_INTERNAL_1fab4a33_4_k_cu_main4cuda3std3__45__cpo6cbeginE,(_ZN30_INTERNAL_1fab4a33_4_k_cu_main4cuda3std6ranges3__45__cpo6cbeginE - _ZN30_INTERNAL_1fab4a33_4_k_cu_main4cuda3std3__45__cpo6cbeginE)
_ZN30_INTERNAL_1fab4a33_4_k_cu_main4cuda3std3__45__cpo6cbeginE:
	.zero		1
	.type		_ZN30_INTERNAL_1fab4a33_4_k_cu_main4cuda3std6ranges3__45__cpo6cbeginE,@object
	.size		_ZN30_INTERNAL_1fab4a33_4_k_cu_main4cuda3std6ranges3__45__cpo6cbeginE,(_ZN30_INTERNAL_1fab4a33_4_k_cu_main6thrust24THRUST_300001_SM_1000_NS12placeholders2_6E - _ZN30_INTERNAL_1fab4a33_4_k_cu_main4cuda3std6ranges3__45__cpo6cbeginE)
_ZN30_INTERNAL_1fab4a33_4_k_cu_main4cuda3std6ranges3__45__cpo6cbeginE:
	.zero		1
	.type		_ZN30_INTERNAL_1fab4a33_4_k_cu_main6thrust24THRUST_300001_SM_1000_NS12placeholders2_6E,@object
	.size		_ZN30_INTERNAL_1fab4a33_4_k_cu_main6thrust24THRUST_300001_SM_1000_NS12placeholders2_6E,(_ZN30_INTERNAL_1fab4a33_4_k_cu_main4cuda3std3__45__cpo7crbeginE - _ZN30_INTERNAL_1fab4a33_4_k_cu_main6thrust24THRUST_300001_SM_1000_NS12placeholders2_6E)
_ZN30_INTERNAL_1fab4a33_4_k_cu_main6thrust24THRUST_300001_SM_1000_NS12placeholders2_6E:
	.zero		1
	.type		_ZN30_INTERNAL_1fab4a33_4_k_cu_main4cuda3std3__45__cpo7crbeginE,@object
	.size		_ZN30_INTERNAL_1fab4a33_4_k_cu_main4cuda3std3__45__cpo7crbeginE,(_ZN30_INTERNAL_1fab4a33_4_k_cu_main4cuda3std6ranges3__45__cpo4nextE - _ZN30_INTERNAL_1fab4a33_4_k_cu_main4cuda3std3__45__cpo7crbeginE)
_ZN30_INTERNAL_1fab4a33_4_k_cu_main4cuda3std3__45__cpo7crbeginE:
	.zero		1
	.type		_ZN30_INTERNAL_1fab4a33_4_k_cu_main4cuda3std6ranges3__45__cpo4nextE,@object
	.size		_ZN30_INTERNAL_1fab4a33_4_k_cu_main4cuda3std6ranges3__45__cpo4nextE,(_ZN30_INTERNAL_1fab4a33_4_k_cu_main4cuda3std6ranges3__45__cpo4swapE - _ZN30_INTERNAL_1fab4a33_4_k_cu_main4cuda3std6ranges3__45__cpo4nextE)
_ZN30_INTERNAL_1fab4a33_4_k_cu_main4cuda3std6ranges3__45__cpo4nextE:
	.zero		1
	.type		_ZN30_INTERNAL_1fab4a33_4_k_cu_main4cuda3std6ranges3__45__cpo4swapE,@object
	.size		_ZN30_INTERNAL_1fab4a33_4_k_cu_main4cuda3std6ranges3__45__cpo4swapE,(_ZN30_INTERNAL_1fab4a33_4_k_cu_main6thrust24THRUST_300001_SM_1000_NS8cuda_cub10par_nosyncE - _ZN30_INTERNAL_1fab4a33_4_k_cu_main4cuda3std6ranges3__45__cpo4swapE)
_ZN30_INTERNAL_1fab4a33_4_k_cu_main4cuda3std6ranges3__45__cpo4swapE:
	.zero		1
	.type		_ZN30_INTERNAL_1fab4a33_4_k_cu_main6thrust24THRUST_300001_SM_1000_NS8cuda_cub10par_nosyncE,@object
	.size		_ZN30_INTERNAL_1fab4a33_4_k_cu_main6thrust24THRUST_300001_SM_1000_NS8cuda_cub10par_nosyncE,(_ZN30_INTERNAL_1fab4a33_4_k_cu_main6thrust24THRUST_300001_SM_1000_NS3seqE - _ZN30_INTERNAL_1fab4a33_4_k_cu_main6thrust24THRUST_300001_SM_1000_NS8cuda_cub10par_nosyncE)
_ZN30_INTERNAL_1fab4a33_4_k_cu_main6thrust24THRUST_300001_SM_1000_NS8cuda_cub10par_nosyncE:
	.zero		1
	.type		_ZN30_INTERNAL_1fab4a33_4_k_cu_main6thrust24THRUST_300001_SM_1000_NS3seqE,@object
	.size		_ZN30_INTERNAL_1fab4a33_4_k_cu_main6thrust24THRUST_300001_SM_1000_NS3seqE,(_ZN30_INTERNAL_1fab4a33_4_k_cu_main4cuda3std3__420unreachable_sentinelE - _ZN30_INTERNAL_1fab4a33_4_k_cu_main6thrust24THRUST_300001_SM_1000_NS3seqE)
_ZN30_INTERNAL_1fab4a33_4_k_cu_main6thrust24THRUST_300001_SM_1000_NS3seqE:
	.zero		1
	.type		_ZN30_INTERNAL_1fab4a33_4_k_cu_main4cuda3std3__420unreachable_sentinelE,@object
	.size		_ZN30_INTERNAL_1fab4a33_4_k_cu_main4cuda3std3__420unreachable_sentinelE,(_ZN30_INTERNAL_1fab4a33_4_k_cu_main4cuda3std6ranges3__45__cpo5ssizeE - _ZN30_INTERNAL_1fab4a33_4_k_cu_main4cuda3std3__420unreachable_sentinelE)
_ZN30_INTERNAL_1fab4a33_4_k_cu_main4cuda3std3__420unreachable_sentinelE:
	.zero		1
	.type		_ZN30_INTERNAL_1fab4a33_4_k_cu_main4cuda3std6ranges3__45__cpo5ssizeE,@object
	.size		_ZN30_INTERNAL_1fab4a33_4_k_cu_main4cuda3std6ranges3__45__cpo5ssizeE,(_ZN30_INTERNAL_1fab4a33_4_k_cu_main6thrust24THRUST_300001_SM_1000_NS12placeholders2_3E - _ZN30_INTERNAL_1fab4a33_4_k_cu_main4cuda3std6ranges3__45__cpo5ssizeE)
_ZN30_INTERNAL_1fab4a33_4_k_cu_main4cuda3std6ranges3__45__cpo5ssizeE:
	.zero		1
	.type		_ZN30_INTERNAL_1fab4a33_4_k_cu_main6thrust24THRUST_300001_SM_1000_NS12placeholders2_3E,@object
	.size		_ZN30_INTERNAL_1fab4a33_4_k_cu_main6thrust24THRUST_300001_SM_1000_NS12placeholders2_3E,(_ZN30_INTERNAL_1fab4a33_4_k_cu_main4cuda3std3__45__cpo4cendE - _ZN30_INTERNAL_1fab4a33_4_k_cu_main6thrust24THRUST_300001_SM_1000_NS12placeholders2_3E)
_ZN30_INTERNAL_1fab4a33_4_k_cu_main6thrust24THRUST_300001_SM_1000_NS12placeholders2_3E:
	.zero		1
	.type		_ZN30_INTERNAL_1fab4a33_4_k_cu_main4cuda3std3__45__cpo4cendE,@object
	.size		_ZN30_INTERNAL_1fab4a33_4_k_cu_main4cuda3std3__45__cpo4cendE,(_ZN30_INTERNAL_1fab4a33_4_k_cu_main4cuda3std6ranges3__45__cpo4cendE - _ZN30_INTERNAL_1fab4a33_4_k_cu_main4cuda3std3__45__cpo4cendE)
_ZN30_INTERNAL_1fab4a33_4_k_cu_main4cuda3std3__45__cpo4cendE:
	.zero		1
	.type		_ZN30_INTERNAL_1fab4a33_4_k_cu_main4cuda3std6ranges3__45__cpo4cendE,@object
	.size		_ZN30_INTERNAL_1fab4a33_4_k_cu_main4cuda3std6ranges3__45__cpo4cendE,(_ZN30_INTERNAL_1fab4a33_4_k_cu_main6thrust24THRUST_300001_SM_1000_NS12placeholders2_7E - _ZN30_INTERNAL_1fab4a33_4_k_cu_main4cuda3std6ranges3__45__cpo4cendE)
_ZN30_INTERNAL_1fab4a33_4_k_cu_main4cuda3std6ranges3__45__cpo4cendE:
	.zero		1
	.type		_ZN30_INTERNAL_1fab4a33_4_k_cu_main6thrust24THRUST_300001_SM_1000_NS12placeholders2_7E,@object
	.size		_ZN30_INTERNAL_1fab4a33_4_k_cu_main6thrust24THRUST_300001_SM_1000_NS12placeholders2_7E,(_ZN30_INTERNAL_1fab4a33_4_k_cu_main4cuda3std3__45__cpo5crendE - _ZN30_INTERNAL_1fab4a33_4_k_cu_main6thrust24THRUST_300001_SM_1000_NS12placeholders2_7E)
_ZN30_INTERNAL_1fab4a33_4_k_cu_main6thrust24THRUST_300001_SM_1000_NS12placeholders2_7E:
	.zero		1
	.type		_ZN30_INTERNAL_1fab4a33_4_k_cu_main4cuda3std3__45__cpo5crendE,@object
	.size		_ZN30_INTERNAL_1fab4a33_4_k_cu_main4cuda3std3__45__cpo5crendE,(_ZN30_INTERNAL_1fab4a33_4_k_cu_main4cuda3std6ranges3__45__cpo4prevE - _ZN30_INTERNAL_1fab4a33_4_k_cu_main4cuda3std3__45__cpo5crendE)
_ZN30_INTERNAL_1fab4a33_4_k_cu_main4cuda3std3__45__cpo5crendE:
	.zero		1
	.type		_ZN30_INTERNAL_1fab4a33_4_k_cu_main4cuda3std6ranges3__45__cpo4prevE,@object
	.size		_ZN30_INTERNAL_1fab4a33_4_k_cu_main4cuda3std6ranges3__45__cpo4prevE,(_ZN30_INTERNAL_1fab4a33_4_k_cu_main4cuda3std6ranges3__45__cpo9iter_moveE - _ZN30_INTERNAL_1fab4a33_4_k_cu_main4cuda3std6ranges3__45__cpo4prevE)
_ZN30_INTERNAL_1fab4a33_4_k_cu_main4cuda3std6ranges3__45__cpo4prevE:
	.zero		1
	.type		_ZN30_INTERNAL_1fab4a33_4_k_cu_main4cuda3std6ranges3__45__cpo9iter_moveE,@object
	.size		_ZN30_INTERNAL_1fab4a33_4_k_cu_main4cuda3std6ranges3__45__cpo9iter_moveE,(_ZN30_INTERNAL_1fab4a33_4_k_cu_main6thrust24THRUST_300001_SM_1000_NS6system6detail10sequential3seqE - _ZN30_INTERNAL_1fab4a33_4_k_cu_main4cuda3std6ranges3__45__cpo9iter_moveE)
_ZN30_INTERNAL_1fab4a33_4_k_cu_main4cuda3std6ranges3__45__cpo9iter_moveE:
	.zero		1
	.type		_ZN30_INTERNAL_1fab4a33_4_k_cu_main6thrust24THRUST_300001_SM_1000_NS6system6detail10sequential3seqE,@object
	.size		_ZN30_INTERNAL_1fab4a33_4_k_cu_main6thrust24THRUST_300001_SM_1000_NS6system6detail10sequential3seqE,(_ZN30_INTERNAL_1fab4a33_4_k_cu_main6thrust24THRUST_300001_SM_1000_NS12placeholders2_9E - _ZN30_INTERNAL_1fab4a33_4_k_cu_main6thrust24THRUST_300001_SM_1000_NS6system6detail10sequential3seqE)
_ZN30_INTERNAL_1fab4a33_4_k_cu_main6thrust24THRUST_300001_SM_1000_NS6system6detail10sequential3seqE:
	.zero		1
	.type		_ZN30_INTERNAL_1fab4a33_4_k_cu_main6thrust24THRUST_300001_SM_1000_NS12placeholders2_9E,@object
	.size		_ZN30_INTERNAL_1fab4a33_4_k_cu_main6thrust24THRUST_300001_SM_1000_NS12placeholders2_9E,(_ZN30_INTERNAL_1fab4a33_4_k_cu_main4cuda3std3__419piecewise_constructE - _ZN30_INTERNAL_1fab4a33_4_k_cu_main6thrust24THRUST_300001_SM_1000_NS12placeholders2_9E)
_ZN30_INTERNAL_1fab4a33_4_k_cu_main6thrust24THRUST_300001_SM_1000_NS12placeholders2_9E:
	.zero		1
	.type		_ZN30_INTERNAL_1fab4a33_4_k_cu_main4cuda3std3__419piecewise_constructE,@object
	.size		_ZN30_INTERNAL_1fab4a33_4_k_cu_main4cuda3std3__419piecewise_constructE,(_ZN30_INTERNAL_1fab4a33_4_k_cu_main4cuda3std6ranges3__45__cpo5cdataE - _ZN30_INTERNAL_1fab4a33_4_k_cu_main4cuda3std3__419piecewise_constructE)
_ZN30_INTERNAL_1fab4a33_4_k_cu_main4cuda3std3__419piecewise_constructE:
	.zero		1
	.type		_ZN30_INTERNAL_1fab4a33_4_k_cu_main4cuda3std6ranges3__45__cpo5cdataE,@object
	.size		_ZN30_INTERNAL_1fab4a33_4_k_cu_main4cuda3std6ranges3__45__cpo5cdataE,(_ZN30_INTERNAL_1fab4a33_4_k_cu_main6thrust24THRUST_300001_SM_1000_NS12placeholders2_1E - _ZN30_INTERNAL_1fab4a33_4_k_cu_main4cuda3std6ranges3__45__cpo5cdataE)
_ZN30_INTERNAL_1fab4a33_4_k_cu_main4cuda3std6ranges3__45__cpo5cdataE:
	.zero		1
	.type		_ZN30_INTERNAL_1fab4a33_4_k_cu_main6thrust24THRUST_300001_SM_1000_NS12placeholders2_1E,@object
	.size		_ZN30_INTERNAL_1fab4a33_4_k_cu_main6thrust24THRUST_300001_SM_1000_NS12placeholders2_1E,(_ZN30_INTERNAL_1fab4a33_4_k_cu_main4cuda3std3__45__cpo3endE - _ZN30_INTERNAL_1fab4a33_4_k_cu_main6thrust24THRUST_300001_SM_1000_NS12placeholders2_1E)
_ZN30_INTERNAL_1fab4a33_4_k_cu_main6thrust24THRUST_300001_SM_1000_NS12placeholders2_1E:
	.zero		1
	.type		_ZN30_INTERNAL_1fab4a33_4_k_cu_main4cuda3std3__45__cpo3endE,@object
	.size		_ZN30_INTERNAL_1fab4a33_4_k_cu_main4cuda3std3__45__cpo3endE,(_ZN30_INTERNAL_1fab4a33_4_k_cu_main4cuda3std6ranges3__45__cpo3endE - _ZN30_INTERNAL_1fab4a33_4_k_cu_main4cuda3std3__45__cpo3endE)
_ZN30_INTERNAL_1fab4a33_4_k_cu_main4cuda3std3__45__cpo3endE:
	.zero		1
	.type		_ZN30_INTERNAL_1fab4a33_4_k_cu_main4cuda3std6ranges3__45__cpo3endE,@object
	.size		_ZN30_INTERNAL_1fab4a33_4_k_cu_main4cuda3std6ranges3__45__cpo3endE,(_ZN30_INTERNAL_1fab4a33_4_k_cu_main6thrust24THRUST_300001_SM_1000_NS12placeholders2_5E - _ZN30_INTERNAL_1fab4a33_4_k_cu_main4cuda3std6ranges3__45__cpo3endE)
_ZN30_INTERNAL_1fab4a33_4_k_cu_main4cuda3std6ranges3__45__cpo3endE:
	.zero		1
	.type		_ZN30_INTERNAL_1fab4a33_4_k_cu_main6thrust24THRUST_300001_SM_1000_NS12placeholders2_5E,@object
	.size		_ZN30_INTERNAL_1fab4a33_4_k_cu_main6thrust24THRUST_300001_SM_1000_NS12placeholders2_5E,(_ZN30_INTERNAL_1fab4a33_4_k_cu_main4cuda3std3__45__cpo4rendE - _ZN30_INTERNAL_1fab4a33_4_k_cu_main6thrust24THRUST_300001_SM_1000_NS12placeholders2_5E)
_ZN30_INTERNAL_1fab4a33_4_k_cu_main6thrust24THRUST_300001_SM_1000_NS12placeholders2_5E:
	.zero		1
	.type		_ZN30_INTERNAL_1fab4a33_4_k_cu_main4cuda3std3__45__cpo4rendE,@object
	.size		_ZN30_INTERNAL_1fab4a33_4_k_cu_main4cuda3std3__45__cpo4rendE,(_ZN30_INTERNAL_1fab4a33_4_k_cu_main4cuda3std6ranges3__45__cpo9iter_swapE - _ZN30_INTERNAL_1fab4a33_4_k_cu_main4cuda3std3__45__cpo4rendE)
_ZN30_INTERNAL_1fab4a33_4_k_cu_main4cuda3std3__45__cpo4rendE:
	.zero		1
	.type		_ZN30_INTERNAL_1fab4a33_4_k_cu_main4cuda3std6ranges3__45__cpo9iter_swapE,@object
	.size		_ZN30_INTERNAL_1fab4a33_4_k_cu_main4cuda3std6ranges3__45__cpo9iter_swapE,(_ZN30_INTERNAL_1fab4a33_4_k_cu_main4cuda3std3__48unexpectE - _ZN30_INTERNAL_1fab4a33_4_k_cu_main4cuda3std6ranges3__45__cpo9iter_swapE)
_ZN30_INTERNAL_1fab4a33_4_k_cu_main4cuda3std6ranges3__45__cpo9iter_swapE:
	.zero		1
	.type		_ZN30_INTERNAL_1fab4a33_4_k_cu_main4cuda3std3__48unexpectE,@object
	.size		_ZN30_INTERNAL_1fab4a33_4_k_cu_main4cuda3std3__48unexpectE,(_ZN30_INTERNAL_1fab4a33_4_k_cu_main6thrust24THRUST_300001_SM_1000_NS8cuda_cub3parE - _ZN30_INTERNAL_1fab4a33_4_k_cu_main4cuda3std3__48unexpectE)
_ZN30_INTERNAL_1fab4a33_4_k_cu_main4cuda3std3__48unexpectE:
	.zero		1
	.type		_ZN30_INTERNAL_1fab4a33_4_k_cu_main6thrust24THRUST_300001_SM_1000_NS8cuda_cub3parE,@object
	.size		_ZN30_INTERNAL_1fab4a33_4_k_cu_main6thrust24THRUST_300001_SM_1000_NS8cuda_cub3parE,(.L_29 - _ZN30_INTERNAL_1fab4a33_4_k_cu_main6thrust24THRUST_300001_SM_1000_NS8cuda_cub3parE)
_ZN30_INTERNAL_1fab4a33_4_k_cu_main6thrust24THRUST_300001_SM_1000_NS8cuda_cub3parE:
	.zero		1
.L_29:


//--------------------- .nv.constant0._ZN3cub18CUB_300001_SM_10006detail11EmptyKernelIvEEvv --------------------------
	.section	.nv.constant0._ZN3cub18CUB_300001_SM_10006detail11EmptyKernelIvEEvv,"a",@progbits
	.sectionflags	@""
	.align	4
.nv.constant0._ZN3cub18CUB_300001_SM_10006detail11EmptyKernelIvEEvv:
	.zero		896


//--------------------- SYMBOLS --------------------------

	.type		.nv.reservedSmem.offset0,@object
	.size		.nv.reservedSmem.offset0,0x4
